//
// Generated by NVIDIA NVVM Compiler
//
// Compiler Build ID: CL-36424714
// Cuda compilation tools, release 13.0, V13.0.88
// Based on NVVM 20.0.0
//

.version 9.0
.target sm_100
.address_size 64

	// .globl	_Z10blurKernelP5PixelS0_ii

.visible .entry _Z10blurKernelP5PixelS0_ii(
	.param .u64 .ptr .align 1 _Z10blurKernelP5PixelS0_ii_param_0,
	.param .u64 .ptr .align 1 _Z10blurKernelP5PixelS0_ii_param_1,
	.param .u32 _Z10blurKernelP5PixelS0_ii_param_2,
	.param .u32 _Z10blurKernelP5PixelS0_ii_param_3
)
{
	.reg .pred 	%p<32>;
	.reg .b16 	%rs<28>;
	.reg .b32 	%r<52>;
	.reg .b32 	%f<111>;
	.reg .b64 	%rd<37>;

	ld.param.u64 	%rd3, [_Z10blurKernelP5PixelS0_ii_param_0];
	ld.param.u64 	%rd2, [_Z10blurKernelP5PixelS0_ii_param_1];
	ld.param.u32 	%r24, [_Z10blurKernelP5PixelS0_ii_param_2];
	ld.param.u32 	%r25, [_Z10blurKernelP5PixelS0_ii_param_3];
	cvta.to.global.u64 	%rd1, %rd3;
	mov.u32 	%r26, %ctaid.y;
	mov.u32 	%r27, %ntid.y;
	mov.u32 	%r28, %tid.y;
	mad.lo.s32 	%r1, %r26, %r27, %r28;
	mov.u32 	%r29, %ctaid.x;
	mov.u32 	%r30, %ntid.x;
	mov.u32 	%r31, %tid.x;
	mad.lo.s32 	%r2, %r29, %r30, %r31;
	setp.ge.s32 	%p3, %r1, %r25;
	setp.ge.s32 	%p4, %r2, %r24;
	or.pred  	%p5, %p4, %p3;
	@%p5 bra 	$L__BB0_20;
	setp.eq.s32 	%p6, %r1, 0;
	add.s32 	%r33, %r1, -1;
	mul.lo.s32 	%r3, %r33, %r24;
	setp.lt.s32 	%p7, %r2, 1;
	mov.f32 	%f87, 0f00000000;
	mov.b32 	%r44, 0;
	or.pred  	%p8, %p6, %p7;
	mov.f32 	%f88, %f87;
	mov.f32 	%f89, %f87;
	@%p8 bra 	$L__BB0_3;
	cvt.s64.s32 	%rd4, %r3;
	cvt.u64.u32 	%rd5, %r2;
	add.s64 	%rd6, %rd5, %rd4;
	mad.lo.s64 	%rd7, %rd6, 3, %rd1;
	ld.global.u8 	%rs1, [%rd7+-3];
	cvt.rn.f32.u16 	%f87, %rs1;
	ld.global.u8 	%rs2, [%rd7+-2];
	cvt.rn.f32.u16 	%f88, %rs2;
	ld.global.u8 	%rs3, [%rd7+-1];
	cvt.rn.f32.u16 	%f89, %rs3;
	mov.b32 	%r44, 1;
$L__BB0_3:
	setp.eq.s32 	%p9, %r1, 0;
	setp.lt.s32 	%p10, %r2, 0;
	or.pred  	%p11, %p9, %p10;
	@%p11 bra 	$L__BB0_5;
	add.s32 	%r35, %r2, %r3;
	mul.wide.s32 	%rd8, %r35, 3;
	add.s64 	%rd9, %rd1, %rd8;
	ld.global.u8 	%rs4, [%rd9];
	cvt.rn.f32.u16 	%f56, %rs4;
	add.f32 	%f87, %f87, %f56;
	ld.global.u8 	%rs5, [%rd9+1];
	cvt.rn.f32.u16 	%f57, %rs5;
	add.f32 	%f88, %f88, %f57;
	ld.global.u8 	%rs6, [%rd9+2];
	cvt.rn.f32.u16 	%f58, %rs6;
	add.f32 	%f89, %f89, %f58;
	add.s32 	%r44, %r44, 1;
$L__BB0_5:
	setp.eq.s32 	%p12, %r1, 0;
	add.s32 	%r36, %r2, 1;
	setp.gt.s32 	%p13, %r2, -2;
	setp.lt.s32 	%p14, %r36, %r24;
	and.pred  	%p1, %p13, %p14;
	not.pred 	%p16, %p1;
	or.pred  	%p17, %p12, %p16;
	@%p17 bra 	$L__BB0_7;
	cvt.s64.s32 	%rd10, %r3;
	cvt.s64.s32 	%rd11, %r2;
	add.s64 	%rd12, %rd11, %rd10;
	mad.lo.s64 	%rd13, %rd12, 3, %rd1;
	ld.global.u8 	%rs7, [%rd13+3];
	cvt.rn.f32.u16 	%f59, %rs7;
	add.f32 	%f87, %f87, %f59;
	ld.global.u8 	%rs8, [%rd13+4];
	cvt.rn.f32.u16 	%f60, %rs8;
	add.f32 	%f88, %f88, %f60;
	ld.global.u8 	%rs9, [%rd13+5];
	cvt.rn.f32.u16 	%f61, %rs9;
	add.f32 	%f89, %f89, %f61;
	add.s32 	%r44, %r44, 1;
$L__BB0_7:
	setp.gt.s32 	%p18, %r2, 0;
	mul.lo.s32 	%r9, %r1, %r24;
	setp.le.s32 	%p19, %r2, %r24;
	and.pred  	%p2, %p18, %p19;
	not.pred 	%p20, %p2;
	@%p20 bra 	$L__BB0_9;
	cvt.s64.s32 	%rd14, %r9;
	cvt.u64.u32 	%rd15, %r2;
	add.s64 	%rd16, %rd15, %rd14;
	mad.lo.s64 	%rd17, %rd16, 3, %rd1;
	ld.global.u8 	%rs10, [%rd17+-3];
	cvt.rn.f32.u16 	%f62, %rs10;
	add.f32 	%f87, %f87, %f62;
	ld.global.u8 	%rs11, [%rd17+-2];
	cvt.rn.f32.u16 	%f63, %rs11;
	add.f32 	%f88, %f88, %f63;
	ld.global.u8 	%rs12, [%rd17+-1];
	cvt.rn.f32.u16 	%f64, %rs12;
	add.f32 	%f89, %f89, %f64;
	add.s32 	%r44, %r44, 1;
$L__BB0_9:
	setp.lt.s32 	%p21, %r2, 0;
	@%p21 bra 	$L__BB0_11;
	add.s32 	%r37, %r2, %r9;
	mul.wide.s32 	%rd18, %r37, 3;
	add.s64 	%rd19, %rd1, %rd18;
	ld.global.u8 	%rs13, [%rd19];
	cvt.rn.f32.u16 	%f65, %rs13;
	add.f32 	%f87, %f87, %f65;
	ld.global.u8 	%rs14, [%rd19+1];
	cvt.rn.f32.u16 	%f66, %rs14;
	add.f32 	%f88, %f88, %f66;
	ld.global.u8 	%rs15, [%rd19+2];
	cvt.rn.f32.u16 	%f67, %rs15;
	add.f32 	%f89, %f89, %f67;
	add.s32 	%r44, %r44, 1;
$L__BB0_11:
	@%p16 bra 	$L__BB0_13;
	cvt.s64.s32 	%rd20, %r9;
	cvt.s64.s32 	%rd21, %r2;
	add.s64 	%rd22, %rd21, %rd20;
	mad.lo.s64 	%rd23, %rd22, 3, %rd1;
	ld.global.u8 	%rs16, [%rd23+3];
	cvt.rn.f32.u16 	%f68, %rs16;
	add.f32 	%f87, %f87, %f68;
	ld.global.u8 	%rs17, [%rd23+4];
	cvt.rn.f32.u16 	%f69, %rs17;
	add.f32 	%f88, %f88, %f69;
	ld.global.u8 	%rs18, [%rd23+5];
	cvt.rn.f32.u16 	%f70, %rs18;
	add.f32 	%f89, %f89, %f70;
	add.s32 	%r44, %r44, 1;
$L__BB0_13:
	add.s32 	%r16, %r1, 1;
	setp.ge.u32 	%p23, %r16, %r25;
	add.s32 	%r17, %r9, %r24;
	or.pred  	%p25, %p23, %p20;
	@%p25 bra 	$L__BB0_15;
	cvt.s64.s32 	%rd24, %r17;
	cvt.u64.u32 	%rd25, %r2;
	add.s64 	%rd26, %rd25, %rd24;
	mad.lo.s64 	%rd27, %rd26, 3, %rd1;
	ld.global.u8 	%rs19, [%rd27+-3];
	cvt.rn.f32.u16 	%f71, %rs19;
	add.f32 	%f87, %f87, %f71;
	ld.global.u8 	%rs20, [%rd27+-2];
	cvt.rn.f32.u16 	%f72, %rs20;
	add.f32 	%f88, %f88, %f72;
	ld.global.u8 	%rs21, [%rd27+-1];
	cvt.rn.f32.u16 	%f73, %rs21;
	add.f32 	%f89, %f89, %f73;
	add.s32 	%r44, %r44, 1;
$L__BB0_15:
	setp.ge.u32 	%p26, %r16, %r25;
	setp.lt.s32 	%p27, %r2, 0;
	or.pred  	%p28, %p26, %p27;
	@%p28 bra 	$L__BB0_17;
	add.s32 	%r38, %r2, %r17;
	mul.wide.s32 	%rd28, %r38, 3;
	add.s64 	%rd29, %rd1, %rd28;
	ld.global.u8 	%rs22, [%rd29];
	cvt.rn.f32.u16 	%f74, %rs22;
	add.f32 	%f87, %f87, %f74;
	ld.global.u8 	%rs23, [%rd29+1];
	cvt.rn.f32.u16 	%f75, %rs23;
	add.f32 	%f88, %f88, %f75;
	ld.global.u8 	%rs24, [%rd29+2];
	cvt.rn.f32.u16 	%f76, %rs24;
	add.f32 	%f89, %f89, %f76;
	add.s32 	%r44, %r44, 1;
$L__BB0_17:
	setp.ge.u32 	%p29, %r16, %r25;
	or.pred  	%p31, %p29, %p16;
	@%p31 bra 	$L__BB0_19;
	cvt.s64.s32 	%rd30, %r17;
	cvt.s64.s32 	%rd31, %r2;
	add.s64 	%rd32, %rd31, %rd30;
	mad.lo.s64 	%rd33, %rd32, 3, %rd1;
	ld.global.u8 	%rs25, [%rd33+3];
	cvt.rn.f32.u16 	%f77, %rs25;
	add.f32 	%f87, %f87, %f77;
	ld.global.u8 	%rs26, [%rd33+4];
	cvt.rn.f32.u16 	%f78, %rs26;
	add.f32 	%f88, %f88, %f78;
	ld.global.u8 	%rs27, [%rd33+5];
	cvt.rn.f32.u16 	%f79, %rs27;
	add.f32 	%f89, %f89, %f79;
	add.s32 	%r44, %r44, 1;
$L__BB0_19:
	cvt.rn.f32.u32 	%f80, %r44;
	div.rn.f32 	%f81, %f87, %f80;
	cvt.rzi.u32.f32 	%r39, %f81;
	add.s32 	%r40, %r9, %r2;
	cvta.to.global.u64 	%rd34, %rd2;
	mul.wide.s32 	%rd35, %r40, 3;
	add.s64 	%rd36, %rd34, %rd35;
	st.global.u8 	[%rd36], %r39;
	div.rn.f32 	%f82, %f88, %f80;
	cvt.rzi.u32.f32 	%r41, %f82;
	st.global.u8 	[%rd36+1], %r41;
	div.rn.f32 	%f83, %f89, %f80;
	cvt.rzi.u32.f32 	%r42, %f83;
	st.global.u8 	[%rd36+2], %r42;
$L__BB0_20:
	ret;

}


// ===== COMPILED SASS (sm_100) =====

	.target	sm_100

	.elftype	@"ET_EXEC"


//--------------------- .note.nv.tkinfo           --------------------------
	.section	.note.nv.tkinfo,"",@"SHT_NOTE"
	.sectionflags	@"SHF_NOTE_NV_TKINFO"
	.tkinfo
        /*0018*/ 	.word	0x00000002
        /*0030*/ 	.string	""
        /*0030*/ 	.string	"ptxas"
        /*0030*/ 	.string	"Cuda compilation tools, release 13.0, V13.0.88"
        /*0030*/ 	.string	"Build cuda_13.0.r13.0/compiler.36424714_0"
        /*0030*/ 	.string	"-arch sm_100 -m 64 "



//--------------------- .note.nv.cuinfo           --------------------------
	.section	.note.nv.cuinfo,"",@"SHT_NOTE"
	.sectionflags	@"SHF_NOTE_NV_CUINFO"
        /*0018*/ 	.short	0x0002
        /*001a*/ 	.short	0x0064
        /*001c*/ 	.short	0x0082
	.zero		2


//--------------------- .nv.info                  --------------------------
	.section	.nv.info,"",@"SHT_CUDA_INFO"
	.align	4


	//----- nvinfo : EIATTR_REGCOUNT
	.align		4
        /*0000*/ 	.byte	0x04, 0x2f
        /*0002*/ 	.short	(.L_1 - .L_0)
	.align		4
.L_0:
        /*0004*/ 	.word	index@(_Z10blurKernelP5PixelS0_ii)
        /*0008*/ 	.word	0x00000020


	//----- nvinfo : EIATTR_FRAME_SIZE
	.align		4
.L_1:
        /*000c*/ 	.byte	0x04, 0x11
        /*000e*/ 	.short	(.L_3 - .L_2)
	.align		4
.L_2:
        /*0010*/ 	.word	index@($__internal_0_$__cuda_sm3x_div_rn_noftz_f32_slowpath)
        /*0014*/ 	.word	0x00000000


	//----- nvinfo : EIATTR_FRAME_SIZE
	.align		4
.L_3:
        /*0018*/ 	.byte	0x04, 0x11
        /*001a*/ 	.short	(.L_5 - .L_4)
	.align		4
.L_4:
        /*001c*/ 	.word	index@(_Z10blurKernelP5PixelS0_ii)
        /*0020*/ 	.word	0x00000000


	//----- nvinfo : EIATTR_MIN_STACK_SIZE
	.align		4
.L_5:
        /*0024*/ 	.byte	0x04, 0x12
        /*0026*/ 	.short	(.L_7 - .L_6)
	.align		4
.L_6:
        /*0028*/ 	.word	index@(_Z10blurKernelP5PixelS0_ii)
        /*002c*/ 	.word	0x00000000
.L_7:


//--------------------- .nv.compat                --------------------------
	.section	.nv.compat,"",@"SHT_CUDA_COMPAT_INFO"
	.align	4
        /*0000*/ 	.byte	0x02, 0x09, 0x00, 0x00, 0x02, 0x02, 0x01, 0x00, 0x02, 0x05, 0x05, 0x00, 0x03, 0x07, 0x01, 0x01
        /*0010*/ 	.byte	0x02, 0x03, 0x00, 0x00, 0x02, 0x06, 0x01, 0x00, 0x04, 0x0b, 0x08, 0x00, 0x01, 0x00, 0x00, 0x00
        /*0020*/ 	.byte	0x00, 0x00, 0x00, 0x00


//--------------------- .nv.info._Z10blurKernelP5PixelS0_ii --------------------------
	.section	.nv.info._Z10blurKernelP5PixelS0_ii,"",@"SHT_CUDA_INFO"
	.sectionflags	@""
	.align	4


	//----- nvinfo : EIATTR_CUDA_API_VERSION
	.align		4
        /*0000*/ 	.byte	0x04, 0x37
        /*0002*/ 	.short	(.L_9 - .L_8)
.L_8:
        /*0004*/ 	.word	0x00000082


	//----- nvinfo : EIATTR_KPARAM_INFO
	.align		4
.L_9:
        /*0008*/ 	.byte	0x04, 0x17
        /*000a*/ 	.short	(.L_11 - .L_10)
.L_10:
        /*000c*/ 	.word	0x00000000
        /*0010*/ 	.short	0x0003
        /*0012*/ 	.short	0x0014
        /*0014*/ 	.byte	0x00, 0xf0, 0x11, 0x00


	//----- nvinfo : EIATTR_KPARAM_INFO
	.align		4
.L_11:
        /*0018*/ 	.byte	0x04, 0x17
        /*001a*/ 	.short	(.L_13 - .L_12)
.L_12:
        /*001c*/ 	.word	0x00000000
        /*0020*/ 	.short	0x0002
        /*0022*/ 	.short	0x0010
        /*0024*/ 	.byte	0x00, 0xf0, 0x11, 0x00


	//----- nvinfo : EIATTR_KPARAM_INFO
	.align		4
.L_13:
        /*0028*/ 	.byte	0x04, 0x17
        /*002a*/ 	.short	(.L_15 - .L_14)
.L_14:
        /*002c*/ 	.word	0x00000000
        /*0030*/ 	.short	0x0001
        /*0032*/ 	.short	0x0008
        /*0034*/ 	.byte	0x00, 0xf5, 0x21, 0x00


	//----- nvinfo : EIATTR_KPARAM_INFO
	.align		4
.L_15:
        /*0038*/ 	.byte	0x04, 0x17
        /*003a*/ 	.short	(.L_17 - .L_16)
.L_16:
        /*003c*/ 	.word	0x00000000
        /*0040*/ 	.short	0x0000
        /*0042*/ 	.short	0x0000
        /*0044*/ 	.byte	0x00, 0xf5, 0x21, 0x00


	//----- nvinfo : EIATTR_SPARSE_MMA_MASK
	.align		4
.L_17:
        /*0048*/ 	.byte	0x03, 0x50
        /*004a*/ 	.short	0x0000


	//----- nvinfo : EIATTR_MAXREG_COUNT
	.align		4
        /*004c*/ 	.byte	0x03, 0x1b
        /*004e*/ 	.short	0x00ff


	//----- nvinfo : EIATTR_MERCURY_ISA_VERSION
	.align		4
        /*0050*/ 	.byte	0x03, 0x5f
        /*0052*/ 	.short	0x0101


	//----- nvinfo : EIATTR_VRC_CTA_INIT_COUNT
	.align		4
        /*0054*/ 	.byte	0x02, 0x4a
	.zero		1
	.zero		1


	//----- nvinfo : EIATTR_EXIT_INSTR_OFFSETS
	.align		4
        /*0058*/ 	.byte	0x04, 0x1c
        /*005a*/ 	.short	(.L_19 - .L_18)


	//   ....[0]....
.L_18:
        /*005c*/ 	.word	0x000000c0


	//   ....[1]....
        /*0060*/ 	.word	0x00000e00


	//----- nvinfo : EIATTR_CRS_STACK_SIZE
	.align		4
.L_19:
        /*0064*/ 	.byte	0x04, 0x1e
        /*0066*/ 	.short	(.L_21 - .L_20)
.L_20:
        /*0068*/ 	.word	0x00000000


	//----- nvinfo : EIATTR_CBANK_PARAM_SIZE
	.align		4
.L_21:
        /*006c*/ 	.byte	0x03, 0x19
        /*006e*/ 	.short	0x0018


	//----- nvinfo : EIATTR_PARAM_CBANK
	.align		4
        /*0070*/ 	.byte	0x04, 0x0a
        /*0072*/ 	.short	(.L_23 - .L_22)
	.align		4
.L_22:
        /*0074*/ 	.word	index@(.nv.constant0._Z10blurKernelP5PixelS0_ii)
        /*0078*/ 	.short	0x0380
        /*007a*/ 	.short	0x0018


	//----- nvinfo : EIATTR_SW_WAR
	.align		4
.L_23:
        /*007c*/ 	.byte	0x04, 0x36
        /*007e*/ 	.short	(.L_25 - .L_24)
.L_24:
        /*0080*/ 	.word	0x00000008
.L_25:


//--------------------- .nv.callgraph             --------------------------
	.section	.nv.callgraph,"",@"SHT_CUDA_CALLGRAPH"
	.align	4
	.sectionentsize	8
	.align		4
        /*0000*/ 	.word	0x00000000
	.align		4
        /*0004*/ 	.word	0xffffffff
	.align		4
        /*0008*/ 	.word	0x00000000
	.align		4
        /*000c*/ 	.word	0xfffffffe
	.align		4
        /*0010*/ 	.word	0x00000000
	.align		4
        /*0014*/ 	.word	0xfffffffd
	.align		4
        /*0018*/ 	.word	0x00000000
	.align		4
        /*001c*/ 	.word	0xfffffffc


//--------------------- .text._Z10blurKernelP5PixelS0_ii --------------------------
	.section	.text._Z10blurKernelP5PixelS0_ii,"ax",@progbits
	.align	128
        .global         _Z10blurKernelP5PixelS0_ii
        .type           _Z10blurKernelP5PixelS0_ii,@function
        .size           _Z10blurKernelP5PixelS0_ii,(.L_x_18 - _Z10blurKernelP5PixelS0_ii)
        .other          _Z10blurKernelP5PixelS0_ii,@"STO_CUDA_ENTRY STV_DEFAULT"
_Z10blurKernelP5PixelS0_ii:
.text._Z10blurKernelP5PixelS0_ii:
[----:B------:R-:W-:Y:S01]  /*0000*/  LDC R1, c[0x0][0x37c] ;  /* 0x0000df00ff017b82 */ /* 0x000fe20000000800 */
[----:B------:R-:W0:Y:S07]  /*0010*/  S2R R3, SR_TID.Y ;  /* 0x0000000000037919 */ /* 0x000e2e0000002200 */
[----:B------:R-:W0:Y:S01]  /*0020*/  S2UR UR4, SR_CTAID.Y ;  /* 0x00000000000479c3 */ /* 0x000e220000002600 */
[----:B------:R-:W1:Y:S01]  /*0030*/  LDCU.64 UR6, c[0x0][0x390] ;  /* 0x00007200ff0677ac */ /* 0x000e620008000a00 */
[----:B------:R-:W2:Y:S06]  /*0040*/  S2R R5, SR_TID.X ;  /* 0x0000000000057919 */ /* 0x000eac0000002100 */
[----:B------:R-:W0:Y:S08]  /*0050*/  LDC R6, c[0x0][0x364] ;  /* 0x0000d900ff067b82 */ /* 0x000e300000000800 */
[----:B------:R-:W2:Y:S08]  /*0060*/  S2UR UR5, SR_CTAID.X ;  /* 0x00000000000579c3 */ /* 0x000eb00000002500 */
[----:B------:R-:W2:Y:S01]  /*0070*/  LDC R0, c[0x0][0x360] ;  /* 0x0000d800ff007b82 */ /* 0x000ea20000000800 */
[----:B0-----:R-:W-:-:S05]  /*0080*/  IMAD R6, R6, UR4, R3 ;  /* 0x0000000406067c24 */ /* 0x001fca000f8e0203 */
[----:B-1----:R-:W-:Y:S01]  /*0090*/  ISETP.GE.AND P0, PT, R6, UR7, PT ;  /* 0x0000000706007c0c */ /* 0x002fe2000bf06270 */
[----:B--2---:R-:W-:-:S05]  /*00a0*/  IMAD R3, R0, UR5, R5 ;  /* 0x0000000500037c24 */ /* 0x004fca000f8e0205 */
[----:B------:R-:W-:-:S13]  /*00b0*/  ISETP.GE.OR P0, PT, R3, UR6, P0 ;  /* 0x0000000603007c0c */ /* 0x000fda0008706670 */
[----:B------:R-:W-:Y:S05]  /*00c0*/  @P0 EXIT ;  /* 0x000000000000094d */ /* 0x000fea0003800000 */
[C---:B------:R-:W-:Y:S01]  /*00d0*/  ISETP.GE.AND P0, PT, R3.reuse, 0x1, PT ;  /* 0x000000010300780c */ /* 0x040fe20003f06270 */
[C---:B------:R-:W-:Y:S01]  /*00e0*/  VIADD R0, R6.reuse, 0xffffffff ;  /* 0xffffffff06007836 */ /* 0x040fe20000000000 */
[----:B------:R-:W-:Y:S01]  /*00f0*/  ISETP.GE.AND P4, PT, R3, RZ, PT ;  /* 0x000000ff0300720c */ /* 0x000fe20003f86270 */
[----:B------:R-:W0:Y:S01]  /*0100*/  LDCU.64 UR4, c[0x0][0x358] ;  /* 0x00006b00ff0477ac */ /* 0x000e220008000a00 */
[----:B------:R-:W-:Y:S01]  /*0110*/  ISETP.EQ.OR P0, PT, R6, RZ, !P0 ;  /* 0x000000ff0600720c */ /* 0x000fe20004702670 */
[----:B------:R-:W-:Y:S01]  /*0120*/  IMAD R0, R0, UR6, RZ ;  /* 0x0000000600007c24 */ /* 0x000fe2000f8e02ff */
[----:B------:R-:W-:-:S09]  /*0130*/  ISETP.EQ.OR P3, PT, R6, RZ, !P4 ;  /* 0x000000ff0600720c */ /* 0x000fd20006762670 */
[----:B------:R-:W1:Y:S02]  /*0140*/  @P4 LDC.64 R22, c[0x0][0x380] ;  /* 0x0000e000ff164b82 */ /* 0x000e640000000a00 */
[----:B------:R-:W-:-:S04]  /*0150*/  @!P0 IADD3 R7, P1, PT, R3, R0, RZ ;  /* 0x0000000003078210 */ /* 0x000fc80007f3e0ff */
[----:B------:R-:W-:Y:S02]  /*0160*/  @!P0 LEA.HI.X.SX32 R2, R0, RZ, 0x1, P1 ;  /* 0x000000ff00028211 */ /* 0x000fe400008f0eff */
[----:B------:R-:W2:Y:S08]  /*0170*/  @!P0 LDC.64 R4, c[0x0][0x380] ;  /* 0x0000e000ff048b82 */ /* 0x000eb00000000a00 */
[----:B------:R-:W3:Y:S01]  /*0180*/  @!P3 LDC.64 R8, c[0x0][0x380] ;  /* 0x0000e000ff08bb82 */ /* 0x000ee20000000a00 */
[----:B--2---:R-:W-:-:S04]  /*0190*/  @!P0 IMAD.WIDE.U32 R4, R7, 0x3, R4 ;  /* 0x0000000307048825 */ /* 0x004fc800078e0004 */
[----:B------:R-:W-:Y:S02]  /*01a0*/  @!P0 IMAD R7, R2, 0x3, RZ ;  /* 0x0000000302078824 */ /* 0x000fe400078e02ff */
[----:B------:R-:W-:Y:S02]  /*01b0*/  VIADD R2, R3, 0x1 ;  /* 0x0000000103027836 */ /* 0x000fe40000000000 */
[----:B------:R-:W-:Y:S02]  /*01c0*/  @!P0 IMAD.IADD R5, R5, 0x1, R7 ;  /* 0x0000000105058824 */ /* 0x000fe400078e0207 */
[----:B------:R-:W-:Y:S01]  /*01d0*/  @!P3 IMAD.IADD R7, R3, 0x1, R0 ;  /* 0x000000010307b824 */ /* 0x000fe200078e0200 */
[----:B------:R-:W-:Y:S02]  /*01e0*/  ISETP.GE.AND P1, PT, R2, UR6, PT ;  /* 0x0000000602007c0c */ /* 0x000fe4000bf26270 */
[----:B0-----:R-:W2:Y:S01]  /*01f0*/  @!P0 LDG.E.U8 R19, desc[UR4][R4.64+-0x3] ;  /* 0xfffffd0404138981 */ /* 0x001ea2000c1e1100 */
[----:B---3--:R-:W-:Y:S01]  /*0200*/  @!P3 IMAD.WIDE R8, R7, 0x3, R8 ;  /* 0x000000030708b825 */ /* 0x008fe200078e0208 */
[----:B------:R-:W-:-:S02]  /*0210*/  ISETP.GT.AND P1, PT, R3, -0x2, !P1 ;  /* 0xfffffffe0300780c */ /* 0x000fc40004f24270 */
[----:B------:R-:W3:Y:S02]  /*0220*/  @!P0 LDG.E.U8 R7, desc[UR4][R4.64+-0x2] ;  /* 0xfffffe0404078981 */ /* 0x000ee4000c1e1100 */
[----:B------:R-:W-:Y:S02]  /*0230*/  ISETP.EQ.OR P5, PT, R6, RZ, !P1 ;  /* 0x000000ff0600720c */ /* 0x000fe40004fa2670 */
[----:B------:R-:W4:Y:S04]  /*0240*/  @!P3 LDG.E.U8 R16, desc[UR4][R8.64] ;  /* 0x000000040810b981 */ /* 0x000f28000c1e1100 */
[----:B------:R0:W5:Y:S04]  /*0250*/  @!P0 LDG.E.U8 R12, desc[UR4][R4.64+-0x1] ;  /* 0xffffff04040c8981 */ /* 0x000168000c1e1100 */
[----:B------:R-:W5:Y:S03]  /*0260*/  @!P3 LDG.E.U8 R17, desc[UR4][R8.64+0x1] ;  /* 0x000001040811b981 */ /* 0x000f66000c1e1100 */
[----:B------:R-:W1:Y:S01]  /*0270*/  @!P5 LDC.64 R10, c[0x0][0x380] ;  /* 0x0000e000ff0adb82 */ /* 0x000e620000000a00 */
[----:B------:R-:W5:Y:S01]  /*0280*/  @!P3 LDG.E.U8 R18, desc[UR4][R8.64+0x2] ;  /* 0x000002040812b981 */ /* 0x000f62000c1e1100 */
[----:B------:R-:W-:-:S02]  /*0290*/  @!P5 SHF.R.S32.HI R13, RZ, 0x1f, R3 ;  /* 0x0000001fff0dd819 */ /* 0x000fc40000011403 */
[----:B------:R-:W-:-:S04]  /*02a0*/  @!P5 IADD3 R15, P2, PT, R3, R0, RZ ;  /* 0x00000000030fd210 */ /* 0x000fc80007f5e0ff */
[----:B------:R-:W-:-:S05]  /*02b0*/  @!P5 LEA.HI.X.SX32 R13, R0, R13, 0x1, P2 ;  /* 0x0000000d000dd211 */ /* 0x000fca00010f0eff */
[----:B------:R-:W-:Y:S02]  /*02c0*/  @!P5 IMAD R13, R13, 0x3, RZ ;  /* 0x000000030d0dd824 */ /* 0x000fe400078e02ff */
[----:B-1----:R-:W-:-:S04]  /*02d0*/  @!P5 IMAD.WIDE.U32 R14, R15, 0x3, R10 ;  /* 0x000000030f0ed825 */ /* 0x002fc800078e000a */
[----:B------:R-:W-:-:S05]  /*02e0*/  @!P5 IMAD.IADD R15, R15, 0x1, R13 ;  /* 0x000000010f0fd824 */ /* 0x000fca00078e020d */
[----:B------:R-:W5:Y:S04]  /*02f0*/  @!P5 LDG.E.U8 R13, desc[UR4][R14.64+0x4] ;  /* 0x000004040e0dd981 */ /* 0x000f68000c1e1100 */
[----:B------:R-:W5:Y:S01]  /*0300*/  @!P5 LDG.E.U8 R10, desc[UR4][R14.64+0x3] ;  /* 0x000003040e0ad981 */ /* 0x000f62000c1e1100 */
[----:B------:R-:W-:Y:S01]  /*0310*/  HFMA2 R2, -RZ, RZ, 0, 0 ;  /* 0x00000000ff027431 */ /* 0x000fe200000001ff */
[----:B------:R-:W-:-:S04]  /*0320*/  ISETP.GT.AND P2, PT, R3, UR6, PT ;  /* 0x0000000603007c0c */ /* 0x000fc8000bf44270 */
[----:B------:R-:W-:Y:S01]  /*0330*/  ISETP.GT.AND P2, PT, R3, RZ, !P2 ;  /* 0x000000ff0300720c */ /* 0x000fe20005744270 */
[----:B------:R-:W-:Y:S02]  /*0340*/  IMAD.MOV.U32 R0, RZ, RZ, RZ ;  /* 0x000000ffff007224 */ /* 0x000fe400078e00ff */
[----:B0-----:R-:W-:-:S10]  /*0350*/  IMAD.MOV.U32 R4, RZ, RZ, RZ ;  /* 0x000000ffff047224 */ /* 0x001fd400078e00ff */
[----:B------:R-:W0:Y:S01]  /*0360*/  @P2 LDC.64 R20, c[0x0][0x380] ;  /* 0x0000e000ff142b82 */ /* 0x000e220000000a00 */
[----:B--2---:R-:W-:Y:S02]  /*0370*/  @!P0 I2FP.F32.U32 R2, R19 ;  /* 0x0000001300028245 */ /* 0x004fe40000201000 */
[----:B----4-:R-:W-:Y:S01]  /*0380*/  @!P3 I2FP.F32.U32 R5, R16 ;  /* 0x000000100005b245 */ /* 0x010fe20000201000 */
[C---:B------:R-:W-:Y:S01]  /*0390*/  VIADD R16, R6.reuse, 0x1 ;  /* 0x0000000106107836 */ /* 0x040fe20000000000 */
[----:B---3--:R-:W-:Y:S01]  /*03a0*/  @!P0 I2FP.F32.U32 R0, R7 ;  /* 0x0000000700008245 */ /* 0x008fe20000201000 */
[----:B------:R-:W-:Y:S02]  /*03b0*/  IMAD R6, R6, UR6, RZ ;  /* 0x0000000606067c24 */ /* 0x000fe4000f8e02ff */
[----:B------:R-:W-:Y:S01]  /*03c0*/  @!P3 FADD R2, R2, R5 ;  /* 0x000000050202b221 */ /* 0x000fe20000000000 */
[----:B------:R-:W-:Y:S01]  /*03d0*/  IMAD.MOV.U32 R5, RZ, RZ, RZ ;  /* 0x000000ffff057224 */ /* 0x000fe200078e00ff */
[----:B-----5:R-:W-:Y:S01]  /*03e0*/  @!P0 I2FP.F32.U32 R4, R12 ;  /* 0x0000000c00048245 */ /* 0x020fe20000201000 */
[----:B------:R-:W-:Y:S01]  /*03f0*/  @!P0 IMAD.MOV.U32 R5, RZ, RZ, 0x1 ;  /* 0x00000001ff058424 */ /* 0x000fe200078e00ff */
[----:B------:R-:W-:-:S02]  /*0400*/  @!P3 I2FP.F32.U32 R17, R17 ;  /* 0x000000110011b245 */ /* 0x000fc40000201000 */
[----:B------:R-:W-:Y:S02]  /*0410*/  ISETP.GE.U32.OR P0, PT, R16, UR7, !P2 ;  /* 0x0000000710007c0c */ /* 0x000fe4000d706470 */
[----:B------:R-:W-:Y:S01]  /*0420*/  @!P3 I2FP.F32.U32 R7, R18 ;  /* 0x000000120007b245 */ /* 0x000fe20000201000 */
[----:B------:R-:W-:Y:S01]  /*0430*/  @!P3 FADD R0, R0, R17 ;  /* 0x000000110000b221 */ /* 0x000fe20000000000 */
[----:B------:R-:W-:Y:S02]  /*0440*/  @P2 IADD3 R27, P6, PT, R3, R6, RZ ;  /* 0x00000006031b2210 */ /* 0x000fe40007fde0ff */
[----:B------:R-:W-:Y:S01]  /*0450*/  @!P3 IADD3 R5, PT, PT, R5, 0x1, RZ ;  /* 0x000000010505b810 */ /* 0x000fe20007ffe0ff */
[----:B------:R-:W-:Y:S01]  /*0460*/  @!P3 FADD R4, R4, R7 ;  /* 0x000000070404b221 */ /* 0x000fe20000000000 */
[----:B------:R-:W-:Y:S01]  /*0470*/  ISETP.GE.U32.OR P3, PT, R16, UR7, !P1 ;  /* 0x0000000710007c0c */ /* 0x000fe2000cf66470 */
[C---:B------:R-:W-:Y:S01]  /*0480*/  VIADD R18, R6.reuse, UR6 ;  /* 0x0000000606127c36 */ /* 0x040fe20008000000 */
[----:B------:R-:W-:-:S02]  /*0490*/  @P2 LEA.HI.X.SX32 R19, R6, RZ, 0x1, P6 ;  /* 0x000000ff06132211 */ /* 0x000fc400030f0eff */
[----:B------:R-:W-:Y:S01]  /*04a0*/  @P1 SHF.R.S32.HI R8, RZ, 0x1f, R6 ;  /* 0x0000001fff081819 */ /* 0x000fe20000011406 */
[----:B------:R-:W1:Y:S01]  /*04b0*/  @!P0 LDC.64 R24, c[0x0][0x380] ;  /* 0x0000e000ff188b82 */ /* 0x000e620000000a00 */
[----:B------:R-:W-:Y:S01]  /*04c0*/  @P1 IADD3 R9, P6, PT, R3, R6, RZ ;  /* 0x0000000603091210 */ /* 0x000fe20007fde0ff */
[----:B0-----:R-:W-:Y:S01]  /*04d0*/  @P2 IMAD.WIDE.U32 R20, R27, 0x3, R20 ;  /* 0x000000031b142825 */ /* 0x001fe200078e0014 */
[----:B------:R0:W2:Y:S02]  /*04e0*/  @!P5 LDG.E.U8 R7, desc[UR4][R14.64+0x5] ;  /* 0x000005040e07d981 */ /* 0x0000a4000c1e1100 */
[C---:B------:R-:W-:Y:S02]  /*04f0*/  @P1 LEA.HI.X.SX32 R8, R3.reuse, R8, 0x1, P6 ;  /* 0x0000000803081211 */ /* 0x040fe400030f0eff */
[----:B------:R-:W-:Y:S02]  /*0500*/  @!P0 IADD3 R11, P6, PT, R3, R18, RZ ;  /* 0x00000012030b8210 */ /* 0x000fe40007fde0ff */
[----:B------:R-:W-:-:S02]  /*0510*/  @!P3 SHF.R.S32.HI R26, RZ, 0x1f, R18 ;  /* 0x0000001fff1ab819 */ /* 0x000fc40000011412 */
[----:B------:R-:W-:Y:S02]  /*0520*/  @!P0 LEA.HI.X.SX32 R12, R18, RZ, 0x1, P6 ;  /* 0x000000ff120c8211 */ /* 0x000fe400030f0eff */
[----:B------:R-:W-:-:S04]  /*0530*/  @!P3 IADD3 R29, P6, PT, R3, R18, RZ ;  /* 0x00000012031db210 */ /* 0x000fc80007fde0ff */
[----:B------:R-:W-:Y:S02]  /*0540*/  @!P3 LEA.HI.X.SX32 R26, R3, R26, 0x1, P6 ;  /* 0x0000001a031ab211 */ /* 0x000fe400030f0eff */
[----:B------:R-:W-:Y:S02]  /*0550*/  ISETP.GE.U32.OR P6, PT, R16, UR7, !P4 ;  /* 0x0000000710007c0c */ /* 0x000fe4000e7c6470 */
[----:B------:R-:W3:Y:S01]  /*0560*/  @P1 LDC.64 R16, c[0x0][0x380] ;  /* 0x0000e000ff101b82 */ /* 0x000ee20000000a00 */
[----:B------:R-:W-:Y:S01]  /*0570*/  @!P5 I2FP.F32.U32 R13, R13 ;  /* 0x0000000d000dd245 */ /* 0x000fe20000201000 */
[----:B------:R-:W-:-:S04]  /*0580*/  @P2 IMAD R19, R19, 0x3, RZ ;  /* 0x0000000313132824 */ /* 0x000fc800078e02ff */
[----:B------:R-:W-:Y:S01]  /*0590*/  @!P5 FADD R0, R0, R13 ;  /* 0x0000000d0000d221 */ /* 0x000fe20000000000 */
[----:B------:R-:W-:Y:S01]  /*05a0*/  @P4 IMAD.IADD R13, R3, 0x1, R6 ;  /* 0x00000001030d4824 */ /* 0x000fe200078e0206 */
[----:B------:R-:W-:-:S03]  /*05b0*/  @!P5 I2FP.F32.U32 R27, R10 ;  /* 0x0000000a001bd245 */ /* 0x000fc60000201000 */
[----:B------:R-:W-:Y:S01]  /*05c0*/  @P4 IMAD.WIDE R22, R13, 0x3, R22 ;  /* 0x000000030d164825 */ /* 0x000fe200078e0216 */
[----:B0-----:R-:W0:Y:S03]  /*05d0*/  @!P6 LDC.64 R14, c[0x0][0x380] ;  /* 0x0000e000ff0eeb82 */ /* 0x001e260000000a00 */
[----:B------:R-:W-:Y:S02]  /*05e0*/  @P1 IMAD R13, R8, 0x3, RZ ;  /* 0x00000003080d1824 */ /* 0x000fe400078e02ff */
[----:B------:R-:W-:Y:S02]  /*05f0*/  @P2 IMAD.IADD R21, R21, 0x1, R19 ;  /* 0x0000000115152824 */ /* 0x000fe400078e0213 */
[----:B------:R-:W-:Y:S02]  /*0600*/  @!P0 IMAD R19, R12, 0x3, RZ ;  /* 0x000000030c138824 */ /* 0x000fe400078e02ff */
[----:B---3--:R-:W-:-:S04]  /*0610*/  @P1 IMAD.WIDE.U32 R16, R9, 0x3, R16 ;  /* 0x0000000309101825 */ /* 0x008fc800078e0010 */
[----:B------:R-:W-:Y:S01]  /*0620*/  @!P5 FADD R2, R2, R27 ;  /* 0x0000001b0202d221 */ /* 0x000fe20000000000 */
[----:B------:R-:W3:Y:S01]  /*0630*/  @P2 LDG.E.U8 R8, desc[UR4][R20.64+-0x3] ;  /* 0xfffffd0414082981 */ /* 0x000ee2000c1e1100 */
[----:B-1----:R-:W-:-:S03]  /*0640*/  @!P0 IMAD.WIDE.U32 R24, R11, 0x3, R24 ;  /* 0x000000030b188825 */ /* 0x002fc600078e0018 */
[----:B------:R-:W4:Y:S01]  /*0650*/  @P2 LDG.E.U8 R9, desc[UR4][R20.64+-0x2] ;  /* 0xfffffe0414092981 */ /* 0x000f22000c1e1100 */
[----:B------:R-:W-:Y:S01]  /*0660*/  @P1 IMAD.IADD R17, R17, 0x1, R13 ;  /* 0x0000000111111824 */ /* 0x000fe200078e020d */
[----:B------:R-:W-:Y:S02]  /*0670*/  @!P6 IADD3 R27, PT, PT, R3, R18, RZ ;  /* 0x00000012031be210 */ /* 0x000fe40007ffe0ff */
[----:B------:R-:W5:Y:S01]  /*0680*/  @P2 LDG.E.U8 R10, desc[UR4][R20.64+-0x1] ;  /* 0xffffff04140a2981 */ /* 0x000f62000c1e1100 */
[----:B------:R-:W-:-:S03]  /*0690*/  @!P0 IMAD.IADD R25, R25, 0x1, R19 ;  /* 0x0000000119198824 */ /* 0x000fc600078e0213 */
[----:B------:R-:W4:Y:S04]  /*06a0*/  @P1 LDG.E.U8 R18, desc[UR4][R16.64+0x3] ;  /* 0x0000030410121981 */ /* 0x000f28000c1e1100 */
[----:B------:R-:W4:Y:S04]  /*06b0*/  @P1 LDG.E.U8 R19, desc[UR4][R16.64+0x4] ;  /* 0x0000040410131981 */ /* 0x000f28000c1e1100 */
[----:B------:R1:W4:Y:S04]  /*06c0*/  @P1 LDG.E.U8 R20, desc[UR4][R16.64+0x5] ;  /* 0x0000050410141981 */ /* 0x000328000c1e1100 */
[----:B------:R-:W4:Y:S01]  /*06d0*/  @P4 LDG.E.U8 R11, desc[UR4][R22.64] ;  /* 0x00000004160b4981 */ /* 0x000f22000c1e1100 */
[----:B0-----:R-:W-:-:S03]  /*06e0*/  @!P6 IMAD.WIDE R14, R27, 0x3, R14 ;  /* 0x000000031b0ee825 */ /* 0x001fc600078e020e */
[----:B------:R-:W4:Y:S01]  /*06f0*/  @!P0 LDG.E.U8 R21, desc[UR4][R24.64+-0x3] ;  /* 0xfffffd0418158981 */ /* 0x000f22000c1e1100 */
[----:B-1----:R-:W0:Y:S03]  /*0700*/  @!P3 LDC.64 R16, c[0x0][0x380] ;  /* 0x0000e000ff10bb82 */ /* 0x002e260000000a00 */
[----:B------:R-:W4:Y:S04]  /*0710*/  @P4 LDG.E.U8 R13, desc[UR4][R22.64+0x2] ;  /* 0x00000204160d4981 */ /* 0x000f28000c1e1100 */
[----:B------:R-:W4:Y:S04]  /*0720*/  @P4 LDG.E.U8 R12, desc[UR4][R22.64+0x1] ;  /* 0x00000104160c4981 */ /* 0x000f28000c1e1100 */
[----:B------:R-:W4:Y:S04]  /*0730*/  @!P6 LDG.E.U8 R27, desc[UR4][R14.64+0x2] ;  /* 0x000002040e1be981 */ /* 0x000f28000c1e1100 */
[----:B------:R-:W4:Y:S04]  /*0740*/  @!P0 LDG.E.U8 R22, desc[UR4][R24.64+-0x2] ;  /* 0xfffffe0418168981 */ /* 0x000f28000c1e1100 */
[----:B------:R-:W4:Y:S01]  /*0750*/  @!P0 LDG.E.U8 R23, desc[UR4][R24.64+-0x1] ;  /* 0xffffff0418178981 */ /* 0x000f22000c1e1100 */
[----:B0-----:R-:W-:-:S04]  /*0760*/  @!P3 IMAD.WIDE.U32 R16, R29, 0x3, R16 ;  /* 0x000000031d10b825 */ /* 0x001fc800078e0010 */
[----:B------:R-:W-:Y:S01]  /*0770*/  @!P3 IMAD R29, R26, 0x3, RZ ;  /* 0x000000031a1db824 */ /* 0x000fe200078e02ff */
[----:B------:R-:W4:Y:S03]  /*0780*/  @!P6 LDG.E.U8 R24, desc[UR4][R14.64] ;  /* 0x000000040e18e981 */ /* 0x000f26000c1e1100 */
[----:B------:R-:W-:Y:S01]  /*0790*/  @!P3 IMAD.IADD R17, R17, 0x1, R29 ;  /* 0x000000011111b824 */ /* 0x000fe200078e021d */
[----:B------:R0:W4:Y:S04]  /*07a0*/  @!P6 LDG.E.U8 R25, desc[UR4][R14.64+0x1] ;  /* 0x000001040e19e981 */ /* 0x000128000c1e1100 */
[----:B------:R-:W4:Y:S04]  /*07b0*/  @!P3 LDG.E.U8 R28, desc[UR4][R16.64+0x3] ;  /* 0x00000304101cb981 */ /* 0x000f28000c1e1100 */
[----:B------:R-:W4:Y:S04]  /*07c0*/  @!P3 LDG.E.U8 R26, desc[UR4][R16.64+0x4] ;  /* 0x00000404101ab981 */ /* 0x000f28000c1e1100 */
[----:B------:R1:W4:Y:S01]  /*07d0*/  @!P3 LDG.E.U8 R29, desc[UR4][R16.64+0x5] ;  /* 0x00000504101db981 */ /* 0x000322000c1e1100 */
[----:B------:R-:W-:-:S04]  /*07e0*/  @!P5 VIADD R5, R5, 0x1 ;  /* 0x000000010505d836 */ /* 0x000fc80000000000 */
[----:B------:R-:W-:-:S05]  /*07f0*/  @P2 VIADD R5, R5, 0x1 ;  /* 0x0000000105052836 */ /* 0x000fca0000000000 */
[----:B------:R-:W-:-:S05]  /*0800*/  @P4 IADD3 R5, PT, PT, R5, 0x1, RZ ;  /* 0x0000000105054810 */ /* 0x000fca0007ffe0ff */
[----:B------:R-:W-:-:S04]  /*0810*/  @P1 VIADD R5, R5, 0x1 ;  /* 0x0000000105051836 */ /* 0x000fc80000000000 */
[----:B------:R-:W-:-:S04]  /*0820*/  @!P0 VIADD R5, R5, 0x1 ;  /* 0x0000000105058836 */ /* 0x000fc80000000000 */
[----:B------:R-:W-:-:S04]  /*0830*/  @!P6 VIADD R5, R5, 0x1 ;  /* 0x000000010505e836 */ /* 0x000fc80000000000 */
[----:B------:R-:W-:-:S05]  /*0840*/  @!P3 VIADD R5, R5, 0x1 ;  /* 0x000000010505b836 */ /* 0x000fca0000000000 */
[----:B0-----:R-:W-:-:S04]  /*0850*/  I2FP.F32.U32 R15, R5 ;  /* 0x00000005000f7245 */ /* 0x001fc80000201000 */
[----:B------:R-:W0:Y:S01]  /*0860*/  MUFU.RCP R14, R15 ;  /* 0x0000000f000e7308 */ /* 0x000e220000001000 */
[----:B------:R-:W-:Y:S01]  /*0870*/  BSSY.RECONVERGENT B0, `(.L_x_0) ;  /* 0x0000032000007945 */ /* 0x000fe20003800200 */
[----:B--2---:R-:W-:-:S05]  /*0880*/  @!P5 I2FP.F32.U32 R7, R7 ;  /* 0x000000070007d245 */ /* 0x004fca0000201000 */
[----:B------:R-:W-:Y:S01]  /*0890*/  @!P5 FADD R4, R4, R7 ;  /* 0x000000070404d221 */ /* 0x000fe20000000000 */
[----:B---3--:R-:W-:-:S05]  /*08a0*/  @P2 I2FP.F32.U32 R5, R8 ;  /* 0x0000000800052245 */ /* 0x008fca0000201000 */
[----:B------:R-:W-:Y:S01]  /*08b0*/  @P2 FADD R2, R2, R5 ;  /* 0x0000000502022221 */ /* 0x000fe20000000000 */
[----:B-----5:R-:W-:Y:S02]  /*08c0*/  @P2 I2FP.F32.U32 R7, R10 ;  /* 0x0000000a00072245 */ /* 0x020fe40000201000 */
[----:B----4-:R-:W-:-:S03]  /*08d0*/  @P2 I2FP.F32.U32 R9, R9 ;  /* 0x0000000900092245 */ /* 0x010fc60000201000 */
[----:B------:R-:W-:Y:S01]  /*08e0*/  @P2 FADD R4, R4, R7 ;  /* 0x0000000704042221 */ /* 0x000fe20000000000 */
[----:B------:R-:W-:Y:S02]  /*08f0*/  @P1 I2FP.F32.U32 R7, R18 ;  /* 0x0000001200071245 */ /* 0x000fe40000201000 */
[----:B------:R-:W-:-:S05]  /*0900*/  @P4 I2FP.F32.U32 R11, R11 ;  /* 0x0000000b000b4245 */ /* 0x000fca0000201000 */
[----:B------:R-:W-:Y:S01]  /*0910*/  @P4 FADD R2, R2, R11 ;  /* 0x0000000b02024221 */ /* 0x000fe20000000000 */
[----:B------:R-:W-:Y:S02]  /*0920*/  @!P0 I2FP.F32.U32 R21, R21 ;  /* 0x0000001500158245 */ /* 0x000fe40000201000 */
[----:B------:R-:W-:Y:S01]  /*0930*/  @P4 I2FP.F32.U32 R13, R13 ;  /* 0x0000000d000d4245 */ /* 0x000fe20000201000 */
[----:B------:R-:W-:Y:S01]  /*0940*/  @P1 FADD R2, R2, R7 ;  /* 0x0000000702021221 */ /* 0x000fe20000000000 */
[----:B------:R-:W-:Y:S01]  /*0950*/  @P2 FADD R0, R0, R9 ;  /* 0x0000000900002221 */ /* 0x000fe20000000000 */
[----:B-1----:R-:W-:Y:S02]  /*0960*/  @P4 I2FP.F32.U32 R17, R12 ;  /* 0x0000000c00114245 */ /* 0x002fe40000201000 */
[----:B------:R-:W-:Y:S01]  /*0970*/  @!P0 FADD R2, R2, R21 ;  /* 0x0000001502028221 */ /* 0x000fe20000000000 */
[----:B------:R-:W-:Y:S01]  /*0980*/  @P1 I2FP.F32.U32 R7, R20 ;  /* 0x0000001400071245 */ /* 0x000fe20000201000 */
[----:B------:R-:W-:Y:S01]  /*0990*/  @P4 FADD R4, R4, R13 ;  /* 0x0000000d04044221 */ /* 0x000fe20000000000 */
[----:B------:R-:W-:Y:S01]  /*09a0*/  @P1 I2FP.F32.U32 R19, R19 ;  /* 0x0000001300131245 */ /* 0x000fe20000201000 */
[----:B------:R-:W-:-:S02]  /*09b0*/  @P4 FADD R0, R0, R17 ;  /* 0x0000001100004221 */ /* 0x000fc40000000000 */
[----:B------:R-:W-:Y:S02]  /*09c0*/  @P1 FADD R4, R4, R7 ;  /* 0x0000000704041221 */ /* 0x000fe40000000000 */
[----:B------:R-:W-:Y:S01]  /*09d0*/  @P1 FADD R0, R0, R19 ;  /* 0x0000001300001221 */ /* 0x000fe20000000000 */
[----:B------:R-:W-:Y:S02]  /*09e0*/  @!P0 I2FP.F32.U32 R7, R22 ;  /* 0x0000001600078245 */ /* 0x000fe40000201000 */
[----:B------:R-:W-:Y:S02]  /*09f0*/  @!P0 I2FP.F32.U32 R23, R23 ;  /* 0x0000001700178245 */ /* 0x000fe40000201000 */
[----:B------:R-:W-:-:S05]  /*0a00*/  @!P6 I2FP.F32.U32 R9, R24 ;  /* 0x000000180009e245 */ /* 0x000fca0000201000 */
[----:B------:R-:W-:Y:S01]  /*0a10*/  @!P6 FADD R2, R2, R9 ;  /* 0x000000090202e221 */ /* 0x000fe20000000000 */
[----:B------:R-:W-:Y:S01]  /*0a20*/  @!P3 I2FP.F32.U32 R11, R28 ;  /* 0x0000001c000bb245 */ /* 0x000fe20000201000 */
[----:B------:R-:W-:Y:S01]  /*0a30*/  @!P0 FADD R0, R0, R7 ;  /* 0x0000000700008221 */ /* 0x000fe20000000000 */
[----:B------:R-:W-:-:S03]  /*0a40*/  @!P0 FADD R4, R4, R23 ;  /* 0x0000001704048221 */ /* 0x000fc60000000000 */
[----:B------:R-:W-:Y:S01]  /*0a50*/  @!P3 FADD R2, R2, R11 ;  /* 0x0000000b0202b221 */ /* 0x000fe20000000000 */
[----:B0-----:R-:W-:-:S03]  /*0a60*/  FFMA R5, -R15, R14, 1 ;  /* 0x3f8000000f057423 */ /* 0x001fc6000000010e */
[----:B------:R-:W0:Y:S01]  /*0a70*/  FCHK P0, R2, R15 ;  /* 0x0000000f02007302 */ /* 0x000e220000000000 */
[----:B------:R-:W-:Y:S01]  /*0a80*/  FFMA R5, R14, R5, R14 ;  /* 0x000000050e057223 */ /* 0x000fe2000000000e */
[----:B------:R-:W-:Y:S02]  /*0a90*/  @!P6 I2FP.F32.U32 R25, R25 ;  /* 0x000000190019e245 */ /* 0x000fe40000201000 */
[----:B------:R-:W-:Y:S01]  /*0aa0*/  @!P6 I2FP.F32.U32 R27, R27 ;  /* 0x0000001b001be245 */ /* 0x000fe20000201000 */
[----:B------:R-:W-:Y:S01]  /*0ab0*/  FFMA R8, R5, R2, RZ ;  /* 0x0000000205087223 */ /* 0x000fe200000000ff */
[----:B------:R-:W-:Y:S01]  /*0ac0*/  @!P3 I2FP.F32.U32 R7, R26 ;  /* 0x0000001a0007b245 */ /* 0x000fe20000201000 */
[----:B------:R-:W-:Y:S01]  /*0ad0*/  @!P6 FADD R0, R0, R25 ;  /* 0x000000190000e221 */ /* 0x000fe20000000000 */
[----:B------:R-:W-:Y:S01]  /*0ae0*/  @!P3 I2FP.F32.U32 R29, R29 ;  /* 0x0000001d001db245 */ /* 0x000fe20000201000 */
[----:B------:R-:W-:Y:S01]  /*0af0*/  FFMA R9, -R15, R8, R2 ;  /* 0x000000080f097223 */ /* 0x000fe20000000102 */
[----:B------:R-:W-:Y:S01]  /*0b00*/  @!P6 FADD R4, R4, R27 ;  /* 0x0000001b0404e221 */ /* 0x000fe20000000000 */
[----:B------:R-:W-:-:S02]  /*0b10*/  @!P3 FADD R0, R0, R7 ;  /* 0x000000070000b221 */ /* 0x000fc40000000000 */
[----:B------:R-:W-:Y:S01]  /*0b20*/  FFMA R5, R5, R9, R8 ;  /* 0x0000000905057223 */ /* 0x000fe20000000008 */
[----:B------:R-:W-:Y:S01]  /*0b30*/  @!P3 FADD R4, R4, R29 ;  /* 0x0000001d0404b221 */ /* 0x000fe20000000000 */
[----:B0-----:R-:W-:Y:S06]  /*0b40*/  @!P0 BRA `(.L_x_1) ;  /* 0x0000000000108947 */ /* 0x001fec0003800000 */
[----:B------:R-:W-:Y:S02]  /*0b50*/  MOV R5, R15 ;  /* 0x0000000f00057202 */ /* 0x000fe40000000f00 */
[----:B------:R-:W-:-:S07]  /*0b60*/  MOV R8, 0xb80 ;  /* 0x00000b8000087802 */ /* 0x000fce0000000f00 */
[----:B------:R-:W-:Y:S05]  /*0b70*/  CALL.REL.NOINC `($__internal_0_$__cuda_sm3x_div_rn_noftz_f32_slowpath) ;  /* 0x0000000000a47944 */ /* 0x000fea0003c00000 */
[----:B------:R-:W-:-:S07]  /*0b80*/  IMAD.MOV.U32 R5, RZ, RZ, R2 ;  /* 0x000000ffff057224 */ /* 0x000fce00078e0002 */
.L_x_1:
[----:B------:R-:W-:Y:S05]  /*0b90*/  BSYNC.RECONVERGENT B0 ;  /* 0x0000000000007941 */ /* 0x000fea0003800200 */
.L_x_0:
[----:B------:R-:W0:Y:S01]  /*0ba0*/  LDC.64 R8, c[0x0][0x388] ;  /* 0x0000e200ff087b82 */ /* 0x000e220000000a00 */
[----:B------:R-:W-:Y:S01]  /*0bb0*/  F2I.U32.TRUNC.NTZ R5, R5 ;  /* 0x0000000500057305 */ /* 0x000fe2000020f000 */
[----:B------:R-:W-:Y:S01]  /*0bc0*/  IMAD.IADD R7, R3, 0x1, R6 ;  /* 0x0000000103077824 */ /* 0x000fe200078e0206 */
[----:B------:R-:W-:Y:S06]  /*0bd0*/  BSSY.RECONVERGENT B0, `(.L_x_2) ;  /* 0x000000f000007945 */ /* 0x000fec0003800200 */
[----:B------:R-:W1:Y:S08]  /*0be0*/  MUFU.RCP R2, R15 ;  /* 0x0000000f00027308 */ /* 0x000e700000001000 */
[----:B------:R-:W2:Y:S01]  /*0bf0*/  FCHK P0, R0, R15 ;  /* 0x0000000f00007302 */ /* 0x000ea20000000000 */
[----:B0-----:R-:W-:-:S04]  /*0c00*/  IMAD.WIDE R6, R7, 0x3, R8 ;  /* 0x0000000307067825 */ /* 0x001fc800078e0208 */
[----:B-1----:R-:W-:Y:S01]  /*0c10*/  FFMA R3, -R15, R2, 1 ;  /* 0x3f8000000f037423 */ /* 0x002fe20000000102 */
[----:B------:R0:W-:Y:S03]  /*0c20*/  STG.E.U8 desc[UR4][R6.64], R5 ;  /* 0x0000000506007986 */ /* 0x0001e6000c101104 */
[----:B------:R-:W-:-:S04]  /*0c30*/  FFMA R3, R2, R3, R2 ;  /* 0x0000000302037223 */ /* 0x000fc80000000002 */
[----:B------:R-:W-:-:S04]  /*0c40*/  FFMA R2, R3, R0, RZ ;  /* 0x0000000003027223 */ /* 0x000fc800000000ff */
[----:B------:R-:W-:-:S04]  /*0c50*/  FFMA R9, -R15, R2, R0 ;  /* 0x000000020f097223 */ /* 0x000fc80000000100 */
[----:B------:R-:W-:Y:S01]  /*0c60*/  FFMA R2, R3, R9, R2 ;  /* 0x0000000903027223 */ /* 0x000fe20000000002 */
[----:B0-2---:R-:W-:Y:S06]  /*0c70*/  @!P0 BRA `(.L_x_3) ;  /* 0x0000000000108947 */ /* 0x005fec0003800000 */
[----:B------:R-:W-:Y:S01]  /*0c80*/  IMAD.MOV.U32 R2, RZ, RZ, R0 ;  /* 0x000000ffff027224 */ /* 0x000fe200078e0000 */
[----:B------:R-:W-:Y:S01]  /*0c90*/  MOV R8, 0xcc0 ;  /* 0x00000cc000087802 */ /* 0x000fe20000000f00 */
[----:B------:R-:W-:-:S07]  /*0ca0*/  IMAD.MOV.U32 R5, RZ, RZ, R15 ;  /* 0x000000ffff057224 */ /* 0x000fce00078e000f */
[----:B------:R-:W-:Y:S05]  /*0cb0*/  CALL.REL.NOINC `($__internal_0_$__cuda_sm3x_div_rn_noftz_f32_slowpath) ;  /* 0x0000000000547944 */ /* 0x000fea0003c00000 */
.L_x_3:
[----:B------:R-:W-:Y:S05]  /*0cc0*/  BSYNC.RECONVERGENT B0 ;  /* 0x0000000000007941 */ /* 0x000fea0003800200 */
.L_x_2:
[----:B------:R-:W0:Y:S01]  /*0cd0*/  F2I.U32.TRUNC.NTZ R5, R2 ;  /* 0x0000000200057305 */ /* 0x000e22000020f000 */
[----:B------:R-:W-:Y:S07]  /*0ce0*/  BSSY.RECONVERGENT B0, `(.L_x_4) ;  /* 0x000000f000007945 */ /* 0x000fee0003800200 */
[----:B------:R-:W1:Y:S01]  /*0cf0*/  MUFU.RCP R0, R15 ;  /* 0x0000000f00007308 */ /* 0x000e620000001000 */
[----:B0-----:R0:W-:Y:S07]  /*0d00*/  STG.E.U8 desc[UR4][R6.64+0x1], R5 ;  /* 0x0000010506007986 */ /* 0x0011ee000c101104 */
[----:B------:R-:W2:Y:S01]  /*0d10*/  FCHK P0, R4, R15 ;  /* 0x0000000f04007302 */ /* 0x000ea20000000000 */
[----:B-1----:R-:W-:-:S04]  /*0d20*/  FFMA R3, -R15, R0, 1 ;  /* 0x3f8000000f037423 */ /* 0x002fc80000000100 */
[----:B------:R-:W-:-:S04]  /*0d30*/  FFMA R3, R0, R3, R0 ;  /* 0x0000000300037223 */ /* 0x000fc80000000000 */
[----:B------:R-:W-:-:S04]  /*0d40*/  FFMA R0, R3, R4, RZ ;  /* 0x0000000403007223 */ /* 0x000fc800000000ff */
[----:B------:R-:W-:-:S04]  /*0d50*/  FFMA R9, -R15, R0, R4 ;  /* 0x000000000f097223 */ /* 0x000fc80000000104 */
[----:B------:R-:W-:Y:S01]  /*0d60*/  FFMA R0, R3, R9, R0 ;  /* 0x0000000903007223 */ /* 0x000fe20000000000 */
[----:B0-2---:R-:W-:Y:S06]  /*0d70*/  @!P0 BRA `(.L_x_5) ;  /* 0x0000000000148947 */ /* 0x005fec0003800000 */
[----:B------:R-:W-:Y:S01]  /*0d80*/  MOV R2, R4 ;  /* 0x0000000400027202 */ /* 0x000fe20000000f00 */
[----:B------:R-:W-:Y:S01]  /*0d90*/  IMAD.MOV.U32 R5, RZ, RZ, R15 ;  /* 0x000000ffff057224 */ /* 0x000fe200078e000f */
[----:B------:R-:W-:-:S07]  /*0da0*/  MOV R8, 0xdc0 ;  /* 0x00000dc000087802 */ /* 0x000fce0000000f00 */
[----:B------:R-:W-:Y:S05]  /*0db0*/  CALL.REL.NOINC `($__internal_0_$__cuda_sm3x_div_rn_noftz_f32_slowpath) ;  /* 0x0000000000147944 */ /* 0x000fea0003c00000 */
[----:B------:R-:W-:-:S07]  /*0dc0*/  IMAD.MOV.U32 R0, RZ, RZ, R2 ;  /* 0x000000ffff007224 */ /* 0x000fce00078e0002 */
.L_x_5:
[----:B------:R-:W-:Y:S05]  /*0dd0*/  BSYNC.RECONVERGENT B0 ;  /* 0x0000000000007941 */ /* 0x000fea0003800200 */
.L_x_4:
[----:B------:R-:W0:Y:S02]  /*0de0*/  F2I.U32.TRUNC.NTZ R3, R0 ;  /* 0x0000000000037305 */ /* 0x000e24000020f000 */
[----:B0-----:R-:W-:Y:S01]  /*0df0*/  STG.E.U8 desc[UR4][R6.64+0x2], R3 ;  /* 0x0000020306007986 */ /* 0x001fe2000c101104 */
[----:B------:R-:W-:Y:S05]  /*0e00*/  EXIT ;  /* 0x000000000000794d */ /* 0x000fea0003800000 */
        .weak           $__internal_0_$__cuda_sm3x_div_rn_noftz_f32_slowpath
        .type           $__internal_0_$__cuda_sm3x_div_rn_noftz_f32_slowpath,@function
        .size           $__internal_0_$__cuda_sm3x_div_rn_noftz_f32_slowpath,(.L_x_18 - $__internal_0_$__cuda_sm3x_div_rn_noftz_f32_slowpath)
$__internal_0_$__cuda_sm3x_div_rn_noftz_f32_slowpath:
[----:B------:R-:W-:Y:S01]  /*0e10*/  SHF.R.U32.HI R10, RZ, 0x17, R5 ;  /* 0x00000017ff0a7819 */ /* 0x000fe20000011605 */
[----:B------:R-:W-:Y:S01]  /*0e20*/  BSSY.RECONVERGENT B1, `(.L_x_6) ;  /* 0x0000062000017945 */ /* 0x000fe20003800200 */
[----:B------:R-:W-:Y:S02]  /*0e30*/  SHF.R.U32.HI R9, RZ, 0x17, R2 ;  /* 0x00000017ff097819 */ /* 0x000fe40000011602 */
[----:B------:R-:W-:Y:S02]  /*0e40*/  LOP3.LUT R10, R10, 0xff, RZ, 0xc0, !PT ;  /* 0x000000ff0a0a7812 */ /* 0x000fe400078ec0ff */
[----:B------:R-:W-:-:S03]  /*0e50*/  LOP3.LUT R14, R9, 0xff, RZ, 0xc0, !PT ;  /* 0x000000ff090e7812 */ /* 0x000fc600078ec0ff */
[----:B------:R-:W-:Y:S02]  /*0e60*/  VIADD R12, R10, 0xffffffff ;  /* 0xffffffff0a0c7836 */ /* 0x000fe40000000000 */
[----:B------:R-:W-:-:S03]  /*0e70*/  VIADD R11, R14, 0xffffffff ;  /* 0xffffffff0e0b7836 */ /* 0x000fc60000000000 */
[----:B------:R-:W-:-:S04]  /*0e80*/  ISETP.GT.U32.AND P0, PT, R12, 0xfd, PT ;  /* 0x000000fd0c00780c */ /* 0x000fc80003f04070 */
[----:B------:R-:W-:-:S13]  /*0e90*/  ISETP.GT.U32.OR P0, PT, R11, 0xfd, P0 ;  /* 0x000000fd0b00780c */ /* 0x000fda0000704470 */
[----:B------:R-:W-:Y:S01]  /*0ea0*/  @!P0 MOV R9, RZ ;  /* 0x000000ff00098202 */ /* 0x000fe20000000f00 */
[----:B------:R-:W-:Y:S06]  /*0eb0*/  @!P0 BRA `(.L_x_7) ;  /* 0x00000000005c8947 */ /* 0x000fec0003800000 */
[----:B------:R-:W-:Y:S02]  /*0ec0*/  FSETP.GTU.FTZ.AND P0, PT, |R2|, +INF , PT ;  /* 0x7f8000000200780b */ /* 0x000fe40003f1c200 */
[----:B------:R-:W-:-:S04]  /*0ed0*/  FSETP.GTU.FTZ.AND P1, PT, |R5|, +INF , PT ;  /* 0x7f8000000500780b */ /* 0x000fc80003f3c200 */
[----:B------:R-:W-:-:S13]  /*0ee0*/  PLOP3.LUT P0, PT, P0, P1, PT, 0xf8, 0x8f ;  /* 0x00000000008f781c */ /* 0x000fda0000703f70 */
[----:B------:R-:W-:Y:S05]  /*0ef0*/  @P0 BRA `(.L_x_8) ;  /* 0x00000004004c0947 */ /* 0x000fea0003800000 */
[----:B------:R-:W-:-:S13]  /*0f00*/  LOP3.LUT P0, RZ, R5, 0x7fffffff, R2, 0xc8, !PT ;  /* 0x7fffffff05ff7812 */ /* 0x000fda000780c802 */
[----:B------:R-:W-:Y:S05]  /*0f10*/  @!P0 BRA `(.L_x_9) ;  /* 0x00000004003c8947 */ /* 0x000fea0003800000 */
[C---:B------:R-:W-:Y:S02]  /*0f20*/  FSETP.NEU.FTZ.AND P0, PT, |R2|.reuse, +INF , PT ;  /* 0x7f8000000200780b */ /* 0x040fe40003f1d200 */
[----:B------:R-:W-:Y:S02]  /*0f30*/  FSETP.NEU.FTZ.AND P2, PT, |R5|, +INF , PT ;  /* 0x7f8000000500780b */ /* 0x000fe40003f5d200 */
[----:B------:R-:W-:-:S11]  /*0f40*/  FSETP.NEU.FTZ.AND P1, PT, |R2|, +INF , PT ;  /* 0x7f8000000200780b */ /* 0x000fd60003f3d200 */
[----:B------:R-:W-:Y:S05]  /*0f50*/  @!P2 BRA !P0, `(.L_x_9) ;  /* 0x00000004002ca947 */ /* 0x000fea0004000000 */
[----:B------:R-:W-:-:S04]  /*0f60*/  LOP3.LUT P0, RZ, R2, 0x7fffffff, RZ, 0xc0, !PT ;  /* 0x7fffffff02ff7812 */ /* 0x000fc8000780c0ff */
[----:B------:R-:W-:-:S13]  /*0f70*/  PLOP3.LUT P0, PT, P2, P0, PT, 0x2f, 0xf2 ;  /* 0x0000000000f2781c */ /* 0x000fda0001700577 */
[----:B------:R-:W-:Y:S05]  /*0f80*/  @P0 BRA `(.L_x_10) ;  /* 0x0000000400180947 */ /* 0x000fea0003800000 */
[----:B------:R-:W-:-:S04]  /*0f90*/  LOP3.LUT P0, RZ, R5, 0x7fffffff, RZ, 0xc0, !PT ;  /* 0x7fffffff05ff7812 */ /* 0x000fc8000780c0ff */
[----:B------:R-:W-:-:S13]  /*0fa0*/  PLOP3.LUT P0, PT, P1, P0, PT, 0x2f, 0xf2 ;  /* 0x0000000000f2781c */ /* 0x000fda0000f00577 */
[----:B------:R-:W-:Y:S05]  /*0fb0*/  @P0 BRA `(.L_x_11) ;  /* 0x0000000400000947 */ /* 0x000fea0003800000 */
[----:B------:R-:W-:Y:S02]  /*0fc0*/  ISETP.GE.AND P0, PT, R11, RZ, PT ;  /* 0x000000ff0b00720c */ /* 0x000fe40003f06270 */
[----:B------:R-:W-:-:S11]  /*0fd0*/  ISETP.GE.AND P1, PT, R12, RZ, PT ;  /* 0x000000ff0c00720c */ /* 0x000fd60003f26270 */
[----:B------:R-:W-:Y:S02]  /*0fe0*/  @P0 IMAD.MOV.U32 R9, RZ, RZ, RZ ;  /* 0x000000ffff090224 */ /* 0x000fe400078e00ff */
[----:B------:R-:W-:Y:S01]  /*0ff0*/  @!P0 FFMA R2, R2, 1.84467440737095516160e+19, RZ ;  /* 0x5f80000002028823 */ /* 0x000fe200000000ff */
[----:B------:R-:W-:Y:S02]  /*1000*/  @!P0 IMAD.MOV.U32 R9, RZ, RZ, -0x40 ;  /* 0xffffffc0ff098424 */ /* 0x000fe400078e00ff */
[----:B------:R-:W-:Y:S02]  /*1010*/  @!P1 FFMA R5, R5, 1.84467440737095516160e+19, RZ ;  /* 0x5f80000005059823 */ /* 0x000fe400000000ff */
[----:B------:R-:W-:-:S07]  /*1020*/  @!P1 VIADD R9, R9, 0x40 ;  /* 0x0000004009099836 */ /* 0x000fce0000000000 */
.L_x_7:
[----:B------:R-:W-:Y:S01]  /*1030*/  LEA R12, R10, 0xc0800000, 0x17 ;  /* 0xc08000000a0c7811 */ /* 0x000fe200078eb8ff */
[----:B------:R-:W-:Y:S04]  /*1040*/  BSSY.RECONVERGENT B2, `(.L_x_12) ;  /* 0x0000036000027945 */ /* 0x000fe80003800200 */
[----:B------:R-:W-:Y:S01]  /*1050*/  IMAD.IADD R12, R5, 0x1, -R12 ;  /* 0x00000001050c7824 */ /* 0x000fe200078e0a0c */
[----:B------:R-:W-:-:S03]  /*1060*/  IADD3 R5, PT, PT, R14, -0x7f, RZ ;  /* 0xffffff810e057810 */ /* 0x000fc60007ffe0ff */
[----:B------:R-:W0:Y:S01]  /*1070*/  MUFU.RCP R11, R12 ;  /* 0x0000000c000b7308 */ /* 0x000e220000001000 */
[----:B------:R-:W-:Y:S01]  /*1080*/  FADD.FTZ R13, -R12, -RZ ;  /* 0x800000ff0c0d7221 */ /* 0x000fe20000010100 */
[C---:B------:R-:W-:Y:S01]  /*1090*/  IMAD R2, R5.reuse, -0x800000, R2 ;  /* 0xff80000005027824 */ /* 0x040fe200078e0202 */
[----:B------:R-:W-:-:S05]  /*10a0*/  IADD3 R10, PT, PT, R5, 0x7f, -R10 ;  /* 0x0000007f050a7810 */ /* 0x000fca0007ffe80a */
[----:B------:R-:W-:Y:S02]  /*10b0*/  IMAD.IADD R10, R10, 0x1, R9 ;  /* 0x000000010a0a7824 */ /* 0x000fe400078e0209 */
[----:B0-----:R-:W-:-:S04]  /*10c0*/  FFMA R14, R11, R13, 1 ;  /* 0x3f8000000b0e7423 */ /* 0x001fc8000000000d */
[----:B------:R-:W-:-:S04]  /*10d0*/  FFMA R16, R11, R14, R11 ;  /* 0x0000000e0b107223 */ /* 0x000fc8000000000b */
[----:B------:R-:W-:-:S04]  /*10e0*/  FFMA R11, R2, R16, RZ ;  /* 0x00000010020b7223 */ /* 0x000fc800000000ff */
[----:B------:R-:W-:-:S04]  /*10f0*/  FFMA R14, R13, R11, R2 ;  /* 0x0000000b0d0e7223 */ /* 0x000fc80000000002 */
[----:B------:R-:W-:-:S04]  /*1100*/  FFMA R11, R16, R14, R11 ;  /* 0x0000000e100b7223 */ /* 0x000fc8000000000b */
[----:B------:R-:W-:-:S04]  /*1110*/  FFMA R14, R13, R11, R2 ;  /* 0x0000000b0d0e7223 */ /* 0x000fc80000000002 */
[----:B------:R-:W-:-:S05]  /*1120*/  FFMA R2, R16, R14, R11 ;  /* 0x0000000e10027223 */ /* 0x000fca000000000b */
[----:B------:R-:W-:-:S04]  /*1130*/  SHF.R.U32.HI R5, RZ, 0x17, R2 ;  /* 0x00000017ff057819 */ /* 0x000fc80000011602 */
[----:B------:R-:W-:-:S05]  /*1140*/  LOP3.LUT R5, R5, 0xff, RZ, 0xc0, !PT ;  /* 0x000000ff05057812 */ /* 0x000fca00078ec0ff */
[----:B------:R-:W-:-:S04]  /*1150*/  IMAD.IADD R13, R5, 0x1, R10 ;  /* 0x00000001050d7824 */ /* 0x000fc800078e020a */
[----:B------:R-:W-:-:S05]  /*1160*/  VIADD R5, R13, 0xffffffff ;  /* 0xffffffff0d057836 */ /* 0x000fca0000000000 */
[----:B------:R-:W-:-:S13]  /*1170*/  ISETP.GE.U32.AND P0, PT, R5, 0xfe, PT ;  /* 0x000000fe0500780c */ /* 0x000fda0003f06070 */
[----:B------:R-:W-:Y:S05]  /*1180*/  @!P0 BRA `(.L_x_13) ;  /* 0x0000000000808947 */ /* 0x000fea0003800000 */
[----:B------:R-:W-:-:S13]  /*1190*/  ISETP.GT.AND P0, PT, R13, 0xfe, PT ;  /* 0x000000fe0d00780c */ /* 0x000fda0003f04270 */
[----:B------:R-:W-:Y:S05]  /*11a0*/  @P0 BRA `(.L_x_14) ;  /* 0x00000000006c0947 */ /* 0x000fea0003800000 */
[----:B------:R-:W-:-:S13]  /*11b0*/  ISETP.GE.AND P0, PT, R13, 0x1, PT ;  /* 0x000000010d00780c */ /* 0x000fda0003f06270 */
[----:B------:R-:W-:Y:S05]  /*11c0*/  @P0 BRA `(.L_x_15) ;  /* 0x0000000000740947 */ /* 0x000fea0003800000 */
[----:B------:R-:W-:Y:S02]  /*11d0*/  ISETP.GE.AND P0, PT, R13, -0x18, PT ;  /* 0xffffffe80d00780c */ /* 0x000fe40003f06270 */
[----:B------:R-:W-:-:S11]  /*11e0*/  LOP3.LUT R2, R2, 0x80000000, RZ, 0xc0, !PT ;  /* 0x8000000002027812 */ /* 0x000fd600078ec0ff */
[----:B------:R-:W-:Y:S05]  /*11f0*/  @!P0 BRA `(.L_x_15) ;  /* 0x0000000000688947 */ /* 0x000fea0003800000 */
[CCC-:B------:R-:W-:Y:S01]  /*1200*/  FFMA.RZ R5, R16.reuse, R14.reuse, R11.reuse ;  /* 0x0000000e10057223 */ /* 0x1c0fe2000000c00b */
[C---:B------:R-:W-:Y:S02]  /*1210*/  VIADD R12, R13.reuse, 0x20 ;  /* 0x000000200d0c7836 */ /* 0x040fe40000000000 */
[CCC-:B------:R-:W-:Y:S01]  /*1220*/  FFMA.RM R10, R16.reuse, R14.reuse, R11.reuse ;  /* 0x0000000e100a7223 */ /* 0x1c0fe2000000400b */
[----:B------:R-:W-:Y:S02]  /*1230*/  ISETP.NE.AND P2, PT, R13, RZ, PT ;  /* 0x000000ff0d00720c */ /* 0x000fe40003f45270 */
[----:B------:R-:W-:Y:S01]  /*1240*/  LOP3.LUT R9, R5, 0x7fffff, RZ, 0xc0, !PT ;  /* 0x007fffff05097812 */ /* 0x000fe200078ec0ff */
[----:B------:R-:W-:Y:S01]  /*1250*/  FFMA.RP R5, R16, R14, R11 ;  /* 0x0000000e10057223 */ /* 0x000fe2000000800b */
[----:B------:R-:W-:Y:S02]  /*1260*/  ISETP.NE.AND P1, PT, R13, RZ, PT ;  /* 0x000000ff0d00720c */ /* 0x000fe40003f25270 */
[----:B------:R-:W-:-:S02]  /*1270*/  LOP3.LUT R9, R9, 0x800000, RZ, 0xfc, !PT ;  /* 0x0080000009097812 */ /* 0x000fc400078efcff */
[----:B------:R-:W-:Y:S02]  /*1280*/  IADD3 R11, PT, PT, -R13, RZ, RZ ;  /* 0x000000ff0d0b7210 */ /* 0x000fe40007ffe1ff */
[----:B------:R-:W-:Y:S02]  /*1290*/  SHF.L.U32 R12, R9, R12, RZ ;  /* 0x0000000c090c7219 */ /* 0x000fe400000006ff */
[----:B------:R-:W-:Y:S02]  /*12a0*/  FSETP.NEU.FTZ.AND P0, PT, R5, R10, PT ;  /* 0x0000000a0500720b */ /* 0x000fe40003f1d000 */
[----:B------:R-:W-:Y:S02]  /*12b0*/  SEL R10, R11, RZ, P2 ;  /* 0x000000ff0b0a7207 */ /* 0x000fe40001000000 */
[----:B------:R-:W-:Y:S02]  /*12c0*/  ISETP.NE.AND P1, PT, R12, RZ, P1 ;  /* 0x000000ff0c00720c */ /* 0x000fe40000f25270 */
[----:B------:R-:W-:-:S02]  /*12d0*/  SHF.R.U32.HI R10, RZ, R10, R9 ;  /* 0x0000000aff0a7219 */ /* 0x000fc40000011609 */
[----:B------:R-:W-:Y:S02]  /*12e0*/  PLOP3.LUT P0, PT, P0, P1, PT, 0xf8, 0x8f ;  /* 0x00000000008f781c */ /* 0x000fe40000703f70 */
[----:B------:R-:W-:Y:S02]  /*12f0*/  SHF.R.U32.HI R12, RZ, 0x1, R10 ;  /* 0x00000001ff0c7819 */ /* 0x000fe4000001160a */
[----:B------:R-:W-:-:S04]  /*1300*/  SEL R5, RZ, 0x1, !P0 ;  /* 0x00000001ff057807 */ /* 0x000fc80004000000 */
[----:B------:R-:W-:-:S04]  /*1310*/  LOP3.LUT R5, R5, 0x1, R12, 0xf8, !PT ;  /* 0x0000000105057812 */ /* 0x000fc800078ef80c */
[----:B------:R-:W-:-:S05]  /*1320*/  LOP3.LUT R5, R5, R10, RZ, 0xc0, !PT ;  /* 0x0000000a05057212 */ /* 0x000fca00078ec0ff */
[----:B------:R-:W-:-:S05]  /*1330*/  IMAD.IADD R5, R12, 0x1, R5 ;  /* 0x000000010c057824 */ /* 0x000fca00078e0205 */
[----:B------:R-:W-:Y:S01]  /*1340*/  LOP3.LUT R2, R5, R2, RZ, 0xfc, !PT ;  /* 0x0000000205027212 */ /* 0x000fe200078efcff */
[----:B------:R-:W-:Y:S06]  /*1350*/  BRA `(.L_x_15) ;  /* 0x0000000000107947 */ /* 0x000fec0003800000 */
.L_x_14:
[----:B------:R-:W-:-:S04]  /*1360*/  LOP3.LUT R2, R2, 0x80000000, RZ, 0xc0, !PT ;  /* 0x8000000002027812 */ /* 0x000fc800078ec0ff */
[----:B------:R-:W-:Y:S01]  /*1370*/  LOP3.LUT R2, R2, 0x7f800000, RZ, 0xfc, !PT ;  /* 0x7f80000002027812 */ /* 0x000fe200078efcff */
[----:B------:R-:W-:Y:S06]  /*1380*/  BRA `(.L_x_15) ;  /* 0x0000000000047947 */ /* 0x000fec0003800000 */
.L_x_13:
[----:B------:R-:W-:-:S07]  /*1390*/  IMAD R2, R10, 0x800000, R2 ;  /* 0x008000000a027824 */ /* 0x000fce00078e0202 */
.L_x_15:
[----:B------:R-:W-:Y:S05]  /*13a0*/  BSYNC.RECONVERGENT B2 ;  /* 0x0000000000027941 */ /* 0x000fea0003800200 */
.L_x_12:
[----:B------:R-:W-:Y:S05]  /*13b0*/  BRA `(.L_x_16) ;  /* 0x0000000000207947 */ /* 0x000fea0003800000 */
.L_x_11:
[----:B------:R-:W-:-:S04]  /*13c0*/  LOP3.LUT R2, R5, 0x80000000, R2, 0x48, !PT ;  /* 0x8000000005027812 */ /* 0x000fc800078e4802 */
[----:B------:R-:W-:Y:S01]  /*13d0*/  LOP3.LUT R2, R2, 0x7f800000, RZ, 0xfc, !PT ;  /* 0x7f80000002027812 */ /* 0x000fe200078efcff */
[----:B------:R-:W-:Y:S06]  /*13e0*/  BRA `(.L_x_16) ;  /* 0x0000000000147947 */ /* 0x000fec0003800000 */
.L_x_10:
[----:B------:R-:W-:Y:S01]  /*13f0*/  LOP3.LUT R2, R5, 0x80000000, R2, 0x48, !PT ;  /* 0x8000000005027812 */ /* 0x000fe200078e4802 */
[----:B------:R-:W-:Y:S06]  /*1400*/  BRA `(.L_x_16) ;  /* 0x00000000000c7947 */ /* 0x000fec0003800000 */
.L_x_9:
[----:B------:R-:W0:Y:S01]  /*1410*/  MUFU.RSQ R2, -QNAN ;  /* 0xffc0000000027908 */ /* 0x000e220000001400 */
[----:B------:R-:W-:Y:S05]  /*1420*/  BRA `(.L_x_16) ;  /* 0x0000000000047947 */ /* 0x000fea0003800000 */
.L_x_8:
[----:B------:R-:W-:-:S07]  /*1430*/  FADD.FTZ R2, R2, R5 ;  /* 0x0000000502027221 */ /* 0x000fce0000010000 */
.L_x_16:
[----:B------:R-:W-:Y:S05]  /*1440*/  BSYNC.RECONVERGENT B1 ;  /* 0x0000000000017941 */ /* 0x000fea0003800200 */
.L_x_6:
[----:B------:R-:W-:-:S04]  /*1450*/  IMAD.MOV.U32 R9, RZ, RZ, 0x0 ;  /* 0x00000000ff097424 */ /* 0x000fc800078e00ff */
[----:B0-----:R-:W-:Y:S05]  /*1460*/  RET.REL.NODEC R8 `(_Z10blurKernelP5PixelS0_ii) ;  /* 0xffffffe808e47950 */ /* 0x001fea0003c3ffff */
.L_x_17:
[----:B------:R-:W-:-:S00]  /*1470*/  BRA `(.L_x_17) ;  /* 0xfffffffc00fc7947 */ /* 0x000fc0000383ffff */
[----:B------:R-:W-:-:S00]  /*1480*/  NOP ;  /* 0x0000000000007918 */ /* 0x000fc00000000000 */
[----:B------:R-:W-:-:S00]  /*1490*/  NOP ;  /* 0x0000000000007918 */ /* 0x000fc00000000000 */
[----:B------:R-:W-:-:S00]  /*14a0*/  NOP ;  /* 0x0000000000007918 */ /* 0x000fc00000000000 */
[----:B------:R-:W-:-:S00]  /*14b0*/  NOP ;  /* 0x0000000000007918 */ /* 0x000fc00000000000 */
[----:B------:R-:W-:-:S00]  /*14c0*/  NOP ;  /* 0x0000000000007918 */ /* 0x000fc00000000000 */
[----:B------:R-:W-:-:S00]  /*14d0*/  NOP ;  /* 0x0000000000007918 */ /* 0x000fc00000000000 */
[----:B------:R-:W-:-:S00]  /*14e0*/  NOP ;  /* 0x0000000000007918 */ /* 0x000fc00000000000 */
[----:B------:R-:W-:-:S00]  /*14f0*/  NOP ;  /* 0x0000000000007918 */ /* 0x000fc00000000000 */
.L_x_18:


//--------------------- .nv.shared.reserved.0     --------------------------
	.section	.nv.shared.reserved.0,"aw",@nobits
	.weak		__nv_reservedSMEM_offset_0_alias
	.size		__nv_reservedSMEM_offset_0_alias, 0, 64
	.other		__nv_reservedSMEM_offset_0_alias,@"STO_CUDA_RESERVED_SHARED STV_DEFAULT"
__nv_reservedSMEM_offset_0_alias:
	.zero		0
	.zero		64


//--------------------- .nv.constant0._Z10blurKernelP5PixelS0_ii --------------------------
	.section	.nv.constant0._Z10blurKernelP5PixelS0_ii,"a",@progbits
	.sectionflags	@""
	.align	4
.nv.constant0._Z10blurKernelP5PixelS0_ii:
	.zero		920


//--------------------- SYMBOLS --------------------------

	.type		.nv.reservedSmem.offset0,@object
	.size		.nv.reservedSmem.offset0,0x4
